	.headerflags	@"EF_CUDA_TEXMODE_UNIFIED EF_CUDA_64BIT_ADDRESS EF_CUDA_ACCELERATORS EF_CUDA_SM90 EF_CUDA_VIRTUAL_SM(EF_CUDA_SM90)"
	.elftype	@"ET_EXEC"


//--------------------- .nv.info                  --------------------------
	.section	.nv.info,"",@"SHT_CUDA_INFO"
	.align	4


	//----- nvinfo : EIATTR_REGCOUNT
	.align		4
        /*0000*/ 	.byte	0x04, 0x2f
        /*0002*/ 	.short	(.L_3 - .L_2)
	.align		4
.L_2:
        /*0004*/ 	.word	index@(triton_poi_fused__native_batch_norm_legit_no_training__unsafe_index_add_mul_relu_sub_33)
        /*0008*/ 	.word	0x0000002c


	//----- nvinfo : EIATTR_MIN_STACK_SIZE
	.align		4
.L_3:
        /*000c*/ 	.byte	0x04, 0x12
        /*000e*/ 	.short	(.L_5 - .L_4)
	.align		4
.L_4:
        /*0010*/ 	.word	index@(triton_poi_fused__native_batch_norm_legit_no_training__unsafe_index_add_mul_relu_sub_33)
        /*0014*/ 	.word	0x00000000


	//----- nvinfo : EIATTR_FRAME_SIZE
	.align		4
.L_5:
        /*0018*/ 	.byte	0x04, 0x11
        /*001a*/ 	.short	(.L_7 - .L_6)
	.align		4
.L_6:
        /*001c*/ 	.word	index@(triton_poi_fused__native_batch_norm_legit_no_training__unsafe_index_add_mul_relu_sub_33)
        /*0020*/ 	.word	0x00000000


	//----- nvinfo : EIATTR_MIN_STACK_SIZE
	.align		4
.L_7:
        /*0024*/ 	.byte	0x04, 0x12
        /*0026*/ 	.short	(.L_9 - .L_8)
	.align		4
.L_8:
        /*0028*/ 	.word	index@(triton_poi_fused__native_batch_norm_legit_no_training__unsafe_index_add_mul_relu_sub_33)
        /*002c*/ 	.word	0x00000000
.L_9:


//--------------------- .nv.info.triton_poi_fused__native_batch_norm_legit_no_training__unsafe_index_add_mul_relu_sub_33 --------------------------
	.section	.nv.info.triton_poi_fused__native_batch_norm_legit_no_training__unsafe_index_add_mul_relu_sub_33,"",@"SHT_CUDA_INFO"
	.sectionflags	@""
	.align	4


	//----- nvinfo : EIATTR_CUDA_API_VERSION
	.align		4
        /*0000*/ 	.byte	0x04, 0x37
        /*0002*/ 	.short	(.L_11 - .L_10)
.L_10:
        /*0004*/ 	.word	0x0000007c


	//----- nvinfo : EIATTR_KPARAM_INFO
	.align		4
.L_11:
        /*0008*/ 	.byte	0x04, 0x17
        /*000a*/ 	.short	(.L_13 - .L_12)
.L_12:
        /*000c*/ 	.word	0x00000000
        /*0010*/ 	.short	0x001d
        /*0012*/ 	.short	0x00e8
        /*0014*/ 	.byte	0x00, 0xf0, 0x11, 0x00


	//----- nvinfo : EIATTR_KPARAM_INFO
	.align		4
.L_13:
        /*0018*/ 	.byte	0x04, 0x17
        /*001a*/ 	.short	(.L_15 - .L_14)
.L_14:
        /*001c*/ 	.word	0x00000000
        /*0020*/ 	.short	0x001c
        /*0022*/ 	.short	0x00e0
        /*0024*/ 	.byte	0x00, 0xf4, 0x21, 0x00


	//----- nvinfo : EIATTR_KPARAM_INFO
	.align		4
.L_15:
        /*0028*/ 	.byte	0x04, 0x17
        /*002a*/ 	.short	(.L_17 - .L_16)
.L_16:
        /*002c*/ 	.word	0x00000000
        /*0030*/ 	.short	0x001b
        /*0032*/ 	.short	0x00d8
        /*0034*/ 	.byte	0x00, 0xf4, 0x21, 0x00


	//----- nvinfo : EIATTR_KPARAM_INFO
	.align		4
.L_17:
        /*0038*/ 	.byte	0x04, 0x17
        /*003a*/ 	.short	(.L_19 - .L_18)
.L_18:
        /*003c*/ 	.word	0x00000000
        /*0040*/ 	.short	0x001a
        /*0042*/ 	.short	0x00d0
        /*0044*/ 	.byte	0x00, 0xf4, 0x21, 0x00


	//----- nvinfo : EIATTR_KPARAM_INFO
	.align		4
.L_19:
        /*0048*/ 	.byte	0x04, 0x17
        /*004a*/ 	.short	(.L_21 - .L_20)
.L_20:
        /*004c*/ 	.word	0x00000000
        /*0050*/ 	.short	0x0019
        /*0052*/ 	.short	0x00c8
        /*0054*/ 	.byte	0x00, 0xf4, 0x21, 0x00


	//----- nvinfo : EIATTR_KPARAM_INFO
	.align		4
.L_21:
        /*0058*/ 	.byte	0x04, 0x17
        /*005a*/ 	.short	(.L_23 - .L_22)
.L_22:
        /*005c*/ 	.word	0x00000000
        /*0060*/ 	.short	0x0018
        /*0062*/ 	.short	0x00c0
        /*0064*/ 	.byte	0x00, 0xf4, 0x21, 0x00


	//----- nvinfo : EIATTR_KPARAM_INFO
	.align		4
.L_23:
        /*0068*/ 	.byte	0x04, 0x17
        /*006a*/ 	.short	(.L_25 - .L_24)
.L_24:
        /*006c*/ 	.word	0x00000000
        /*0070*/ 	.short	0x0017
        /*0072*/ 	.short	0x00b8
        /*0074*/ 	.byte	0x00, 0xf4, 0x21, 0x00


	//----- nvinfo : EIATTR_KPARAM_INFO
	.align		4
.L_25:
        /*0078*/ 	.byte	0x04, 0x17
        /*007a*/ 	.short	(.L_27 - .L_26)
.L_26:
        /*007c*/ 	.word	0x00000000
        /*0080*/ 	.short	0x0016
        /*0082*/ 	.short	0x00b0
        /*0084*/ 	.byte	0x00, 0xf4, 0x21, 0x00


	//----- nvinfo : EIATTR_KPARAM_INFO
	.align		4
.L_27:
        /*0088*/ 	.byte	0x04, 0x17
        /*008a*/ 	.short	(.L_29 - .L_28)
.L_28:
        /*008c*/ 	.word	0x00000000
        /*0090*/ 	.short	0x0015
        /*0092*/ 	.short	0x00a8
        /*0094*/ 	.byte	0x00, 0xf4, 0x21, 0x00


	//----- nvinfo : EIATTR_KPARAM_INFO
	.align		4
.L_29:
        /*0098*/ 	.byte	0x04, 0x17
        /*009a*/ 	.short	(.L_31 - .L_30)
.L_30:
        /*009c*/ 	.word	0x00000000
        /*00a0*/ 	.short	0x0014
        /*00a2*/ 	.short	0x00a0
        /*00a4*/ 	.byte	0x00, 0xf4, 0x21, 0x00


	//----- nvinfo : EIATTR_KPARAM_INFO
	.align		4
.L_31:
        /*00a8*/ 	.byte	0x04, 0x17
        /*00aa*/ 	.short	(.L_33 - .L_32)
.L_32:
        /*00ac*/ 	.word	0x00000000
        /*00b0*/ 	.short	0x0013
        /*00b2*/ 	.short	0x0098
        /*00b4*/ 	.byte	0x00, 0xf4, 0x21, 0x00


	//----- nvinfo : EIATTR_KPARAM_INFO
	.align		4
.L_33:
        /*00b8*/ 	.byte	0x04, 0x17
        /*00ba*/ 	.short	(.L_35 - .L_34)
.L_34:
        /*00bc*/ 	.word	0x00000000
        /*00c0*/ 	.short	0x0012
        /*00c2*/ 	.short	0x0090
        /*00c4*/ 	.byte	0x00, 0xf4, 0x21, 0x00


	//----- nvinfo : EIATTR_KPARAM_INFO
	.align		4
.L_35:
        /*00c8*/ 	.byte	0x04, 0x17
        /*00ca*/ 	.short	(.L_37 - .L_36)
.L_36:
        /*00cc*/ 	.word	0x00000000
        /*00d0*/ 	.short	0x0011
        /*00d2*/ 	.short	0x0088
        /*00d4*/ 	.byte	0x00, 0xf4, 0x21, 0x00


	//----- nvinfo : EIATTR_KPARAM_INFO
	.align		4
.L_37:
        /*00d8*/ 	.byte	0x04, 0x17
        /*00da*/ 	.short	(.L_39 - .L_38)
.L_38:
        /*00dc*/ 	.word	0x00000000
        /*00e0*/ 	.short	0x0010
        /*00e2*/ 	.short	0x0080
        /*00e4*/ 	.byte	0x00, 0xf4, 0x21, 0x00


	//----- nvinfo : EIATTR_KPARAM_INFO
	.align		4
.L_39:
        /*00e8*/ 	.byte	0x04, 0x17
        /*00ea*/ 	.short	(.L_41 - .L_40)
.L_40:
        /*00ec*/ 	.word	0x00000000
        /*00f0*/ 	.short	0x000f
        /*00f2*/ 	.short	0x0078
        /*00f4*/ 	.byte	0x00, 0xf4, 0x21, 0x00


	//----- nvinfo : EIATTR_KPARAM_INFO
	.align		4
.L_41:
        /*00f8*/ 	.byte	0x04, 0x17
        /*00fa*/ 	.short	(.L_43 - .L_42)
.L_42:
        /*00fc*/ 	.word	0x00000000
        /*0100*/ 	.short	0x000e
        /*0102*/ 	.short	0x0070
        /*0104*/ 	.byte	0x00, 0xf4, 0x21, 0x00


	//----- nvinfo : EIATTR_KPARAM_INFO
	.align		4
.L_43:
        /*0108*/ 	.byte	0x04, 0x17
        /*010a*/ 	.short	(.L_45 - .L_44)
.L_44:
        /*010c*/ 	.word	0x00000000
        /*0110*/ 	.short	0x000d
        /*0112*/ 	.short	0x0068
        /*0114*/ 	.byte	0x00, 0xf4, 0x21, 0x00


	//----- nvinfo : EIATTR_KPARAM_INFO
	.align		4
.L_45:
        /*0118*/ 	.byte	0x04, 0x17
        /*011a*/ 	.short	(.L_47 - .L_46)
.L_46:
        /*011c*/ 	.word	0x00000000
        /*0120*/ 	.short	0x000c
        /*0122*/ 	.short	0x0060
        /*0124*/ 	.byte	0x00, 0xf4, 0x21, 0x00


	//----- nvinfo : EIATTR_KPARAM_INFO
	.align		4
.L_47:
        /*0128*/ 	.byte	0x04, 0x17
        /*012a*/ 	.short	(.L_49 - .L_48)
.L_48:
        /*012c*/ 	.word	0x00000000
        /*0130*/ 	.short	0x000b
        /*0132*/ 	.short	0x0058
        /*0134*/ 	.byte	0x00, 0xf4, 0x21, 0x00


	//----- nvinfo : EIATTR_KPARAM_INFO
	.align		4
.L_49:
        /*0138*/ 	.byte	0x04, 0x17
        /*013a*/ 	.short	(.L_51 - .L_50)
.L_50:
        /*013c*/ 	.word	0x00000000
        /*0140*/ 	.short	0x000a
        /*0142*/ 	.short	0x0050
        /*0144*/ 	.byte	0x00, 0xf4, 0x21, 0x00


	//----- nvinfo : EIATTR_KPARAM_INFO
	.align		4
.L_51:
        /*0148*/ 	.byte	0x04, 0x17
        /*014a*/ 	.short	(.L_53 - .L_52)
.L_52:
        /*014c*/ 	.word	0x00000000
        /*0150*/ 	.short	0x0009
        /*0152*/ 	.short	0x0048
        /*0154*/ 	.byte	0x00, 0xf4, 0x21, 0x00


	//----- nvinfo : EIATTR_KPARAM_INFO
	.align		4
.L_53:
        /*0158*/ 	.byte	0x04, 0x17
        /*015a*/ 	.short	(.L_55 - .L_54)
.L_54:
        /*015c*/ 	.word	0x00000000
        /*0160*/ 	.short	0x0008
        /*0162*/ 	.short	0x0040
        /*0164*/ 	.byte	0x00, 0xf4, 0x21, 0x00


	//----- nvinfo : EIATTR_KPARAM_INFO
	.align		4
.L_55:
        /*0168*/ 	.byte	0x04, 0x17
        /*016a*/ 	.short	(.L_57 - .L_56)
.L_56:
        /*016c*/ 	.word	0x00000000
        /*0170*/ 	.short	0x0007
        /*0172*/ 	.short	0x0038
        /*0174*/ 	.byte	0x00, 0xf4, 0x21, 0x00


	//----- nvinfo : EIATTR_KPARAM_INFO
	.align		4
.L_57:
        /*0178*/ 	.byte	0x04, 0x17
        /*017a*/ 	.short	(.L_59 - .L_58)
.L_58:
        /*017c*/ 	.word	0x00000000
        /*0180*/ 	.short	0x0006
        /*0182*/ 	.short	0x0030
        /*0184*/ 	.byte	0x00, 0xf4, 0x21, 0x00


	//----- nvinfo : EIATTR_KPARAM_INFO
	.align		4
.L_59:
        /*0188*/ 	.byte	0x04, 0x17
        /*018a*/ 	.short	(.L_61 - .L_60)
.L_60:
        /*018c*/ 	.word	0x00000000
        /*0190*/ 	.short	0x0005
        /*0192*/ 	.short	0x0028
        /*0194*/ 	.byte	0x00, 0xf4, 0x21, 0x00


	//----- nvinfo : EIATTR_KPARAM_INFO
	.align		4
.L_61:
        /*0198*/ 	.byte	0x04, 0x17
        /*019a*/ 	.short	(.L_63 - .L_62)
.L_62:
        /*019c*/ 	.word	0x00000000
        /*01a0*/ 	.short	0x0004
        /*01a2*/ 	.short	0x0020
        /*01a4*/ 	.byte	0x00, 0xf4, 0x21, 0x00


	//----- nvinfo : EIATTR_KPARAM_INFO
	.align		4
.L_63:
        /*01a8*/ 	.byte	0x04, 0x17
        /*01aa*/ 	.short	(.L_65 - .L_64)
.L_64:
        /*01ac*/ 	.word	0x00000000
        /*01b0*/ 	.short	0x0003
        /*01b2*/ 	.short	0x0018
        /*01b4*/ 	.byte	0x00, 0xf4, 0x21, 0x00


	//----- nvinfo : EIATTR_KPARAM_INFO
	.align		4
.L_65:
        /*01b8*/ 	.byte	0x04, 0x17
        /*01ba*/ 	.short	(.L_67 - .L_66)
.L_66:
        /*01bc*/ 	.word	0x00000000
        /*01c0*/ 	.short	0x0002
        /*01c2*/ 	.short	0x0010
        /*01c4*/ 	.byte	0x00, 0xf4, 0x21, 0x00


	//----- nvinfo : EIATTR_KPARAM_INFO
	.align		4
.L_67:
        /*01c8*/ 	.byte	0x04, 0x17
        /*01ca*/ 	.short	(.L_69 - .L_68)
.L_68:
        /*01cc*/ 	.word	0x00000000
        /*01d0*/ 	.short	0x0001
        /*01d2*/ 	.short	0x0008
        /*01d4*/ 	.byte	0x00, 0xf4, 0x21, 0x00


	//----- nvinfo : EIATTR_KPARAM_INFO
	.align		4
.L_69:
        /*01d8*/ 	.byte	0x04, 0x17
        /*01da*/ 	.short	(.L_71 - .L_70)
.L_70:
        /*01dc*/ 	.word	0x00000000
        /*01e0*/ 	.short	0x0000
        /*01e2*/ 	.short	0x0000
        /*01e4*/ 	.byte	0x00, 0xf4, 0x21, 0x00


	//----- nvinfo : EIATTR_SPARSE_MMA_MASK
	.align		4
.L_71:
        /*01e8*/ 	.byte	0x03, 0x50
        /*01ea*/ 	.short	0x0000


	//----- nvinfo : EIATTR_MAXREG_COUNT
	.align		4
        /*01ec*/ 	.byte	0x03, 0x1b
        /*01ee*/ 	.short	0x00ff


	//----- nvinfo : EIATTR_EXIT_INSTR_OFFSETS
	.align		4
        /*01f0*/ 	.byte	0x04, 0x1c
        /*01f2*/ 	.short	(.L_73 - .L_72)


	//   ....[0]....
.L_72:
        /*01f4*/ 	.word	0x000017c0


	//----- nvinfo : EIATTR_REQNTID
	.align		4
.L_73:
        /*01f8*/ 	.byte	0x04, 0x10
        /*01fa*/ 	.short	(.L_75 - .L_74)
.L_74:
        /*01fc*/ 	.word	0x00000080
        /*0200*/ 	.word	0x00000001
        /*0204*/ 	.word	0x00000001


	//----- nvinfo : EIATTR_CBANK_PARAM_SIZE
	.align		4
.L_75:
        /*0208*/ 	.byte	0x03, 0x19
        /*020a*/ 	.short	0x00ec


	//----- nvinfo : EIATTR_PARAM_CBANK
	.align		4
        /*020c*/ 	.byte	0x04, 0x0a
        /*020e*/ 	.short	(.L_77 - .L_76)
	.align		4
.L_76:
        /*0210*/ 	.word	index@(.nv.constant0.triton_poi_fused__native_batch_norm_legit_no_training__unsafe_index_add_mul_relu_sub_33)
        /*0214*/ 	.short	0x0210
        /*0216*/ 	.short	0x00ec


	//----- nvinfo : EIATTR_SW_WAR
	.align		4
.L_77:
        /*0218*/ 	.byte	0x04, 0x36
        /*021a*/ 	.short	(.L_79 - .L_78)
.L_78:
        /*021c*/ 	.word	0x00000008
.L_79:


//--------------------- .nv.callgraph             --------------------------
	.section	.nv.callgraph,"",@"SHT_CUDA_CALLGRAPH"
	.align	4
	.sectionentsize	8
	.align		4
        /*0000*/ 	.word	0x00000000
	.align		4
        /*0004*/ 	.word	0xffffffff
	.align		4
        /*0008*/ 	.word	0x00000000
	.align		4
        /*000c*/ 	.word	0xfffffffe
	.align		4
        /*0010*/ 	.word	0x00000000
	.align		4
        /*0014*/ 	.word	0xfffffffd
	.align		4
        /*0018*/ 	.word	0x00000000
	.align		4
        /*001c*/ 	.word	0xfffffffc


//--------------------- .nv.constant4             --------------------------
	.section	.nv.constant4,"a",@progbits
	.align	8
	.align		8
.nv.constant4:
        /*0000*/ 	.dword	_$_str
	.align		8
        /*0008*/ 	.dword	_$_str_$_2


//--------------------- .text.triton_poi_fused__native_batch_norm_legit_no_training__unsafe_index_add_mul_relu_sub_33 --------------------------
	.section	.text.triton_poi_fused__native_batch_norm_legit_no_training__unsafe_index_add_mul_relu_sub_33,"ax",@progbits
	.align	128
        .global         triton_poi_fused__native_batch_norm_legit_no_training__unsafe_index_add_mul_relu_sub_33
        .type           triton_poi_fused__native_batch_norm_legit_no_training__unsafe_index_add_mul_relu_sub_33,@function
        .size           triton_poi_fused__native_batch_norm_legit_no_training__unsafe_index_add_mul_relu_sub_33,(.L_x_1 - triton_poi_fused__native_batch_norm_legit_no_training__unsafe_index_add_mul_relu_sub_33)
        .other          triton_poi_fused__native_batch_norm_legit_no_training__unsafe_index_add_mul_relu_sub_33,@"STO_CUDA_ENTRY STV_DEFAULT"
triton_poi_fused__native_batch_norm_legit_no_training__unsafe_index_add_mul_relu_sub_33:
.text.triton_poi_fused__native_batch_norm_legit_no_training__unsafe_index_add_mul_relu_sub_33:
[----:B------:R-:W-:Y:S01]  /*0000*/  LDC R1, c[0x0][0x28] ;  /* 0x00000a00ff017b82 */ /* 0x000fe20000000800 */
[----:B------:R-:W1:Y:S07]  /*0010*/  S2R R2, SR_TID.X ;  /* 0x0000000000027919 */ /* 0x000e6e0000002100 */
[----:B------:R-:W2:Y:S01]  /*0020*/  LDC.64 R20, c[0x0][0x248] ;  /* 0x00009200ff147b82 */ /* 0x000ea20000000a00 */
[----:B------:R-:W-:Y:S01]  /*0030*/  ULDC.64 UR4, c[0x0][0x208] ;  /* 0x0000820000047ab9 */ /* 0x000fe20000000a00 */
[----:B------:R-:W-:Y:S01]  /*0040*/  ULDC.64 UR6, c[0x0][0x258] ;  /* 0x0000960000067ab9 */ /* 0x000fe20000000a00 */
[----:B------:R-:W3:Y:S05]  /*0050*/  S2R R0, SR_CTAID.X ;  /* 0x0000000000007919 */ /* 0x000eea0000002500 */
[----:B------:R-:W4:Y:S08]  /*0060*/  LDC.64 R18, c[0x0][0x270] ;  /* 0x00009c00ff127b82 */ /* 0x000f300000000a00 */
[----:B------:R-:W5:Y:S08]  /*0070*/  LDC.64 R12, c[0x0][0x250] ;  /* 0x00009400ff0c7b82 */ /* 0x000f700000000a00 */
[----:B------:R-:W4:Y:S01]  /*0080*/  LDC.64 R8, c[0x0][0x260] ;  /* 0x00009800ff087b82 */ /* 0x000f220000000a00 */
[----:B-1----:R-:W-:-:S07]  /*0090*/  IMAD.SHL.U32 R2, R2, 0x2, RZ ;  /* 0x0000000202027824 */ /* 0x002fce00078e00ff */
[----:B------:R-:W1:Y:S01]  /*00a0*/  LDC.64 R22, c[0x0][0x228] ;  /* 0x00008a00ff167b82 */ /* 0x000e620000000a00 */
[----:B------:R-:W-:-:S07]  /*00b0*/  LOP3.LUT R3, R2, 0xfe, RZ, 0xc0, !PT ;  /* 0x000000fe02037812 */ /* 0x000fce00078ec0ff */
[----:B------:R-:W1:Y:S01]  /*00c0*/  LDC.64 R34, c[0x0][0x230] ;  /* 0x00008c00ff227b82 */ /* 0x000e620000000a00 */
[----:B---3--:R-:W-:-:S05]  /*00d0*/  IMAD R2, R0, 0x100, R3 ;  /* 0x0000010000027824 */ /* 0x008fca00078e0203 */
[----:B------:R-:W-:Y:S02]  /*00e0*/  SHF.R.S32.HI R3, RZ, 0x1f, R2 ;  /* 0x0000001fff037819 */ /* 0x000fe40000011402 */
[----:B------:R-:W3:Y:S02]  /*00f0*/  LDC.64 R32, c[0x0][0x238] ;  /* 0x00008e00ff207b82 */ /* 0x000ee40000000a00 */
[----:B------:R-:W-:-:S04]  /*0100*/  LEA.HI R3, R3, R2, RZ, 0x4 ;  /* 0x0000000203037211 */ /* 0x000fc800078f20ff */
[----:B------:R-:W-:Y:S02]  /*0110*/  SHF.R.S32.HI R6, RZ, 0x4, R3 ;  /* 0x00000004ff067819 */ /* 0x000fe40000011403 */
[----:B------:R-:W-:Y:S01]  /*0120*/  LOP3.LUT R17, R3, 0xfffffff0, RZ, 0xc0, !PT ;  /* 0xfffffff003117812 */ /* 0x000fe200078ec0ff */
[----:B------:R-:W1:Y:S01]  /*0130*/  LDC.64 R26, c[0x0][0x218] ;  /* 0x00008600ff1a7b82 */ /* 0x000e620000000a00 */
[----:B------:R-:W-:-:S04]  /*0140*/  LEA.HI R4, R6, R6, RZ, 0x4 ;  /* 0x0000000606047211 */ /* 0x000fc800078f20ff */
[----:B------:R-:W-:-:S03]  /*0150*/  LOP3.LUT R5, R4, 0xfffffff0, RZ, 0xc0, !PT ;  /* 0xfffffff004057812 */ /* 0x000fc600078ec0ff */
[----:B------:R-:W1:Y:S02]  /*0160*/  LDC.64 R38, c[0x0][0x2d0] ;  /* 0x0000b400ff267b82 */ /* 0x000e640000000a00 */
[----:B------:R-:W-:Y:S01]  /*0170*/  IMAD.IADD R6, R6, 0x1, -R5 ;  /* 0x0000000106067824 */ /* 0x000fe200078e0a05 */
[----:B------:R-:W-:-:S03]  /*0180*/  IADD3 R17, R2, -R17, RZ ;  /* 0x8000001102117210 */ /* 0x000fc60007ffe0ff */
[C---:B--2---:R-:W-:Y:S01]  /*0190*/  IMAD.WIDE R20, R6.reuse, 0x8, R20 ;  /* 0x0000000806147825 */ /* 0x044fe200078e0214 */
[----:B------:R-:W-:Y:S01]  /*01a0*/  SHF.R.S32.HI R3, RZ, 0x17, R0 ;  /* 0x00000017ff037819 */ /* 0x000fe20000011400 */
[----:B------:R-:W2:Y:S02]  /*01b0*/  LDC.64 R4, c[0x0][0x220] ;  /* 0x00008800ff047b82 */ /* 0x000ea40000000a00 */
[----:B----4-:R-:W-:Y:S02]  /*01c0*/  IMAD.WIDE R18, R6, 0x8, R18 ;  /* 0x0000000806127825 */ /* 0x010fe400078e0212 */
[----:B------:R-:W4:Y:S02]  /*01d0*/  LDG.E.EL.64 R20, desc[UR4][R20.64] ;  /* 0x0000000414147981 */ /* 0x000f24000c2e1b00 */
[C---:B-----5:R-:W-:Y:S02]  /*01e0*/  IMAD.WIDE R12, R17.reuse, 0x8, R12 ;  /* 0x00000008110c7825 */ /* 0x060fe400078e020c */
[----:B------:R-:W5:Y:S04]  /*01f0*/  LDG.E.EL.64 R18, desc[UR4][R18.64] ;  /* 0x0000000412127981 */ /* 0x000f68000c2e1b00 */
[----:B------:R-:W5:Y:S01]  /*0200*/  LDG.E.EL.128 R12, desc[UR4][R12.64] ;  /* 0x000000040c0c7981 */ /* 0x000f62000c2e1d00 */
[----:B0-----:R-:W-:-:S06]  /*0210*/  IMAD.WIDE R8, R17, 0x8, R8 ;  /* 0x0000000811087825 */ /* 0x001fcc00078e0208 */
[----:B------:R-:W5:Y:S01]  /*0220*/  LDG.E.EL.128 R8, desc[UR4][R8.64] ;  /* 0x0000000408087981 */ /* 0x000f62000c2e1d00 */
[----:B------:R-:W-:-:S04]  /*0230*/  SGXT R3, R3, 0x1 ;  /* 0x000000010303781a */ /* 0x000fc80000000200 */
[----:B------:R-:W-:-:S04]  /*0240*/  LEA.HI R3, R3, R2, RZ, 0x8 ;  /* 0x0000000203037211 */ /* 0x000fc800078f40ff */
[----:B------:R-:W-:-:S05]  /*0250*/  SHF.R.S32.HI R31, RZ, 0x8, R3 ;  /* 0x00000008ff1f7819 */ /* 0x000fca0000011403 */
[----:B------:R-:W-:-:S05]  /*0260*/  IMAD.HI R0, R31, 0x2aaaaaab, RZ ;  /* 0x2aaaaaab1f007827 */ /* 0x000fca00078e02ff */
[----:B------:R-:W-:-:S04]  /*0270*/  SHF.R.U32.HI R3, RZ, 0x1f, R0 ;  /* 0x0000001fff037819 */ /* 0x000fc80000011600 */
[----:B------:R-:W-:-:S05]  /*0280*/  LEA.HI R0, R0, R3, RZ, 0x1d ;  /* 0x0000000300007211 */ /* 0x000fca00078fe8ff */
[----:B------:R-:W-:-:S04]  /*0290*/  IMAD R3, R0, -0x30, R31 ;  /* 0xffffffd000037824 */ /* 0x000fc800078e021f */
[----:B-1----:R-:W-:-:S05]  /*02a0*/  IMAD.WIDE R22, R3, 0x4, R22 ;  /* 0x0000000403167825 */ /* 0x002fca00078e0216 */
[----:B------:R0:W5:Y:S01]  /*02b0*/  LDG.E.EL R28, desc[UR4][R22.64] ;  /* 0x00000004161c7981 */ /* 0x000162000c2e1900 */
[----:B------:R-:W-:-:S04]  /*02c0*/  IMAD.WIDE R34, R3, 0x4, R34 ;  /* 0x0000000403227825 */ /* 0x000fc800078e0222 */
[----:B---3--:R-:W-:-:S04]  /*02d0*/  IMAD.WIDE R32, R3, 0x4, R32 ;  /* 0x0000000403207825 */ /* 0x008fc800078e0220 */
[----:B--2---:R-:W-:-:S06]  /*02e0*/  IMAD.WIDE R4, R3, 0x4, R4 ;  /* 0x0000000403047825 */ /* 0x004fcc00078e0204 */
[----:B------:R-:W2:Y:S01]  /*02f0*/  LDG.E.EL R5, desc[UR4][R4.64] ;  /* 0x0000000404057981 */ /* 0x000ea2000c2e1900 */
[----:B------:R-:W-:-:S06]  /*0300*/  IMAD.WIDE R26, R2, 0x4, R26 ;  /* 0x00000004021a7825 */ /* 0x000fcc00078e021a */
[----:B------:R-:W2:Y:S01]  /*0310*/  LDG.E.64 R26, desc[UR4][R26.64] ;  /* 0x000000041a1a7981 */ /* 0x000ea2000c1e1b00 */
[----:B----4-:R-:W-:Y:S02]  /*0320*/  SHF.R.U32.HI R29, RZ, 0x1c, R21 ;  /* 0x0000001cff1d7819 */ /* 0x010fe40000011615 */
[----:B-----5:R-:W-:Y:S02]  /*0330*/  SHF.R.U32.HI R7, RZ, 0x1c, R19 ;  /* 0x0000001cff077819 */ /* 0x020fe40000011613 */
[----:B------:R-:W-:Y:S02]  /*0340*/  LOP3.LUT R29, R29, 0x8, RZ, 0xc0, !PT ;  /* 0x000000081d1d7812 */ /* 0x000fe400078ec0ff */
[----:B------:R-:W-:Y:S02]  /*0350*/  LEA R25, P1, R12, UR6, 0x2 ;  /* 0x000000060c197c11 */ /* 0x000fe4000f8210ff */
[----:B------:R-:W-:Y:S02]  /*0360*/  LOP3.LUT R7, R7, 0x8, RZ, 0xc0, !PT ;  /* 0x0000000807077812 */ /* 0x000fe400078ec0ff */
[----:B------:R-:W-:-:S02]  /*0370*/  IADD3 R29, P0, R20, R29, RZ ;  /* 0x0000001d141d7210 */ /* 0x000fc40007f1e0ff */
[--C-:B------:R-:W-:Y:S02]  /*0380*/  LEA.HI.X R24, R12, UR7, R13.reuse, 0x2, P1 ;  /* 0x000000070c187c11 */ /* 0x100fe400088f140d */
[----:B------:R-:W-:Y:S02]  /*0390*/  IADD3 R12, P2, R18, R7, RZ ;  /* 0x00000007120c7210 */ /* 0x000fe40007f5e0ff */
[----:B------:R-:W-:Y:S02]  /*03a0*/  SHF.R.U32.HI R16, RZ, 0x1a, R13 ;  /* 0x0000001aff107819 */ /* 0x000fe4000001160d */
[----:B------:R-:W-:Y:S01]  /*03b0*/  SHF.R.U32.HI R0, RZ, 0x1a, R15 ;  /* 0x0000001aff007819 */ /* 0x000fe2000001160f */
[----:B------:R-:W-:Y:S01]  /*03c0*/  IMAD.X R20, RZ, RZ, R21, P0 ;  /* 0x000000ffff147224 */ /* 0x000fe200000e0615 */
[----:B------:R-:W-:Y:S01]  /*03d0*/  LEA R13, P0, R14, UR6, 0x2 ;  /* 0x000000060e0d7c11 */ /* 0x000fe2000f8010ff */
[----:B------:R-:W-:Y:S01]  /*03e0*/  IMAD.X R21, RZ, RZ, R19, P2 ;  /* 0x000000ffff157224 */ /* 0x000fe200010e0613 */
[----:B------:R-:W-:-:S02]  /*03f0*/  LOP3.LUT R16, R16, 0x20, RZ, 0xc0, !PT ;  /* 0x0000002010107812 */ /* 0x000fc400078ec0ff */
[----:B------:R-:W-:Y:S02]  /*0400*/  LOP3.LUT R0, R0, 0x20, RZ, 0xc0, !PT ;  /* 0x0000002000007812 */ /* 0x000fe400078ec0ff */
[----:B------:R-:W-:Y:S02]  /*0410*/  LEA.HI.X R15, R14, UR7, R15, 0x2, P0 ;  /* 0x000000070e0f7c11 */ /* 0x000fe400080f140f */
[----:B------:R-:W-:Y:S02]  /*0420*/  IADD3 R18, P0, R16, R25, RZ ;  /* 0x0000001910127210 */ /* 0x000fe40007f1e0ff */
[----:B------:R-:W-:Y:S02]  /*0430*/  IADD3 R14, P1, R0, R13, RZ ;  /* 0x0000000d000e7210 */ /* 0x000fe40007f3e0ff */
[C---:B------:R-:W-:Y:S02]  /*0440*/  SHF.L.U64.HI R13, R29.reuse, 0x5, R20 ;  /* 0x000000051d0d7819 */ /* 0x040fe40000010214 */
[C---:B------:R-:W-:Y:S01]  /*0450*/  SHF.L.U64.HI R21, R12.reuse, 0x5, R21 ;  /* 0x000000050c157819 */ /* 0x040fe20000010215 */
[----:B------:R-:W-:Y:S01]  /*0460*/  IMAD.SHL.U32 R12, R12, 0x20, RZ ;  /* 0x000000200c0c7824 */ /* 0x000fe200078e00ff */
[----:B------:R-:W-:Y:S01]  /*0470*/  SHF.L.U32 R29, R29, 0x5, RZ ;  /* 0x000000051d1d7819 */ /* 0x000fe200000006ff */
[----:B------:R-:W-:Y:S01]  /*0480*/  IMAD.X R0, RZ, RZ, R24, P0 ;  /* 0x000000ffff007224 */ /* 0x000fe200000e0618 */
[----:B------:R1:W3:Y:S01]  /*0490*/  LDG.E.EL R20, desc[UR4][R34.64] ;  /* 0x0000000422147981 */ /* 0x0002e2000c2e1900 */
[----:B------:R-:W-:Y:S01]  /*04a0*/  IMAD.X R15, RZ, RZ, R15, P1 ;  /* 0x000000ffff0f7224 */ /* 0x000fe200008e060f */
[----:B------:R-:W-:-:S02]  /*04b0*/  IADD3 R24, P0, R29, R18, RZ ;  /* 0x000000121d187210 */ /* 0x000fc40007f1e0ff */
[----:B0-----:R-:W-:Y:S02]  /*04c0*/  IADD3 R22, P1, R14, R29, RZ ;  /* 0x0000001d0e167210 */ /* 0x001fe40007f3e0ff */
[----:B------:R-:W-:Y:S01]  /*04d0*/  IADD3 R18, P2, R12, R18, RZ ;  /* 0x000000120c127210 */ /* 0x000fe20007f5e0ff */
[--C-:B------:R-:W-:Y:S01]  /*04e0*/  IMAD.X R25, R13, 0x1, R0.reuse, P0 ;  /* 0x000000010d197824 */ /* 0x100fe200000e0600 */
[----:B------:R-:W-:Y:S02]  /*04f0*/  IADD3.X R23, R15, R13, RZ, P1, !PT ;  /* 0x0000000d0f177210 */ /* 0x000fe40000ffe4ff */
[----:B-1----:R-:W-:Y:S01]  /*0500*/  SHF.R.U32.HI R34, RZ, 0x1a, R9 ;  /* 0x0000001aff227819 */ /* 0x002fe20000011609 */
[----:B------:R-:W-:Y:S01]  /*0510*/  IMAD.X R19, R21, 0x1, R0, P2 ;  /* 0x0000000115137824 */ /* 0x000fe200010e0600 */
[----:B------:R-:W-:Y:S01]  /*0520*/  LEA R35, P1, R10, UR6, 0x2 ;  /* 0x000000060a237c11 */ /* 0x000fe2000f8210ff */
[----:B------:R-:W-:Y:S01]  /*0530*/  IMAD.SHL.U32 R7, R31, 0x40, RZ ;  /* 0x000000401f077824 */ /* 0x000fe200078e00ff */
[----:B------:R-:W-:Y:S01]  /*0540*/  SHF.R.U32.HI R30, RZ, 0x1a, R11 ;  /* 0x0000001aff1e7819 */ /* 0x000fe2000001160b */
[----:B------:R0:W3:Y:S01]  /*0550*/  LDG.E.EL R0, desc[UR4][R32.64] ;  /* 0x0000000420007981 */ /* 0x0000e2000c2e1900 */
[----:B------:R-:W-:-:S02]  /*0560*/  LEA R37, P0, R8, UR6, 0x2 ;  /* 0x0000000608257c11 */ /* 0x000fc4000f8010ff */
[----:B------:R-:W-:Y:S01]  /*0570*/  LOP3.LUT R34, R34, 0x20, RZ, 0xc0, !PT ;  /* 0x0000002022227812 */ /* 0x000fe200078ec0ff */
[C---:B------:R-:W-:Y:S01]  /*0580*/  IMAD.WIDE R18, R7.reuse, 0x4, R18 ;  /* 0x0000000407127825 */ /* 0x040fe200078e0212 */
[----:B------:R-:W-:Y:S02]  /*0590*/  LEA.HI.X R10, R10, UR7, R11, 0x2, P1 ;  /* 0x000000070a0a7c11 */ /* 0x000fe400088f140b */
[----:B------:R-:W-:Y:S01]  /*05a0*/  LOP3.LUT R30, R30, 0x20, RZ, 0xc0, !PT ;  /* 0x000000201e1e7812 */ /* 0x000fe200078ec0ff */
[C---:B------:R-:W-:Y:S01]  /*05b0*/  IMAD.WIDE R24, R7.reuse, 0x4, R24 ;  /* 0x0000000407187825 */ /* 0x040fe200078e0218 */
[----:B------:R-:W-:Y:S01]  /*05c0*/  LEA.HI.X R8, R8, UR7, R9, 0x2, P0 ;  /* 0x0000000708087c11 */ /* 0x000fe200080f1409 */
[----:B------:R1:W4:Y:S01]  /*05d0*/  LDG.E.EL R3, desc[UR4][R18.64] ;  /* 0x0000000412037981 */ /* 0x000322000c2e1900 */
[----:B0-----:R-:W-:Y:S01]  /*05e0*/  IADD3 R32, P1, R34, R37, RZ ;  /* 0x0000002522207210 */ /* 0x001fe20007f3e0ff */
[----:B------:R-:W-:Y:S01]  /*05f0*/  IMAD.WIDE R22, R7, 0x4, R22 ;  /* 0x0000000407167825 */ /* 0x000fe200078e0216 */
[----:B------:R-:W-:Y:S01]  /*0600*/  IADD3 R9, P0, R30, R35, RZ ;  /* 0x000000231e097210 */ /* 0x000fe20007f1e0ff */
[----:B------:R0:W5:Y:S01]  /*0610*/  LDG.E.EL R16, desc[UR4][R24.64] ;  /* 0x0000000418107981 */ /* 0x000162000c2e1900 */
[----:B------:R-:W-:Y:S01]  /*0620*/  IADD3 R14, P3, R12, R14, RZ ;  /* 0x0000000e0c0e7210 */ /* 0x000fe20007f7e0ff */
[----:B------:R-:W-:Y:S01]  /*0630*/  IMAD.X R8, RZ, RZ, R8, P1 ;  /* 0x000000ffff087224 */ /* 0x000fe200008e0608 */
[----:B------:R-:W-:Y:S01]  /*0640*/  IADD3 R34, P1, R32, R29, RZ ;  /* 0x0000001d20227210 */ /* 0x000fe20007f3e0ff */
[----:B------:R0:W4:Y:S01]  /*0650*/  LDG.E.EL R4, desc[UR4][R22.64] ;  /* 0x0000000416047981 */ /* 0x000122000c2e1900 */
[----:B------:R-:W-:Y:S01]  /*0660*/  FADD R28, R28, 9.9999997473787516356e-06 ;  /* 0x3727c5ac1c1c7421 */ /* 0x000fe20000000000 */
[----:B-1----:R-:W1:Y:S01]  /*0670*/  LDC.64 R18, c[0x0][0x280] ;  /* 0x0000a000ff127b82 */ /* 0x002e620000000a00 */
[----:B------:R-:W-:Y:S01]  /*0680*/  IADD3 R32, P4, R12, R32, RZ ;  /* 0x000000200c207210 */ /* 0x000fe20007f9e0ff */
[--C-:B--2---:R-:W-:Y:S01]  /*0690*/  FADD R26, R26, -R5.reuse ;  /* 0x800000051a1a7221 */ /* 0x104fe20000000000 */
[----:B------:R-:W-:Y:S01]  /*06a0*/  IADD3 R12, P5, R12, R9, RZ ;  /* 0x000000090c0c7210 */ /* 0x000fe20007fbe0ff */
[----:B------:R-:W-:Y:S01]  /*06b0*/  FADD R27, R27, -R5 ;  /* 0x800000051b1b7221 */ /* 0x000fe20000000000 */
[----:B------:R-:W-:Y:S01]  /*06c0*/  IADD3.X R10, RZ, R10, RZ, P0, !PT ;  /* 0x0000000aff0a7210 */ /* 0x000fe200007fe4ff */
[----:B------:R-:W-:-:S02]  /*06d0*/  ULDC.64 UR6, c[0x0][0x290] ;  /* 0x0000a40000067ab9 */ /* 0x000fc40000000a00 */
[----:B0-----:R-:W0:Y:S01]  /*06e0*/  LDC.64 R24, c[0x0][0x268] ;  /* 0x00009a00ff187b82 */ /* 0x001e220000000a00 */
[----:B------:R-:W-:Y:S01]  /*06f0*/  IADD3 R22, P2, R9, R29, RZ ;  /* 0x0000001d09167210 */ /* 0x000fe20007f5e0ff */
[----:B------:R-:W-:-:S03]  /*0700*/  IMAD.X R35, R8, 0x1, R13, P1 ;  /* 0x0000000108237824 */ /* 0x000fc600008e060d */
[----:B------:R-:W-:Y:S01]  /*0710*/  IADD3.X R23, R10, R13, RZ, P2, !PT ;  /* 0x0000000d0a177210 */ /* 0x000fe200017fe4ff */
[C---:B------:R-:W-:Y:S02]  /*0720*/  IMAD.X R13, R21.reuse, 0x1, R10, P5 ;  /* 0x00000001150d7824 */ /* 0x040fe400028e060a */
[----:B------:R-:W-:Y:S01]  /*0730*/  IMAD.X R33, R21, 0x1, R8, P4 ;  /* 0x0000000115217824 */ /* 0x000fe200020e0608 */
[----:B------:R-:W2:Y:S08]  /*0740*/  LDC.64 R10, c[0x0][0x288] ;  /* 0x0000a200ff0a7b82 */ /* 0x000eb00000000a00 */
[----:B------:R-:W2:Y:S01]  /*0750*/  LDC.64 R8, c[0x0][0x2a8] ;  /* 0x0000aa00ff087b82 */ /* 0x000ea20000000a00 */
[----:B------:R-:W-:-:S04]  /*0760*/  IMAD.WIDE R32, R7, 0x4, R32 ;  /* 0x0000000407207825 */ /* 0x000fc800078e0220 */
[----:B------:R-:W-:Y:S02]  /*0770*/  IMAD.WIDE R34, R7, 0x4, R34 ;  /* 0x0000000407227825 */ /* 0x000fe400078e0222 */
[----:B------:R-:W4:Y:S02]  /*0780*/  LDG.E.EL R32, desc[UR4][R32.64] ;  /* 0x0000000420207981 */ /* 0x000f24000c2e1900 */
[----:B------:R-:W-:Y:S02]  /*0790*/  IMAD.X R15, R21, 0x1, R15, P3 ;  /* 0x00000001150f7824 */ /* 0x000fe400018e060f */
[----:B-1----:R-:W-:Y:S01]  /*07a0*/  IMAD.WIDE R18, R6, 0x8, R18 ;  /* 0x0000000806127825 */ /* 0x002fe200078e0212 */
[----:B------:R-:W5:Y:S03]  /*07b0*/  LDG.E.EL R29, desc[UR4][R34.64] ;  /* 0x00000004221d7981 */ /* 0x000f66000c2e1900 */
[----:B0-----:R-:W-:-:S02]  /*07c0*/  IMAD.WIDE R24, R17, 0x4, R24 ;  /* 0x0000000411187825 */ /* 0x001fc400078e0218 */
[----:B------:R-:W5:Y:S02]  /*07d0*/  LDG.E.EL.64 R18, desc[UR4][R18.64] ;  /* 0x0000000412127981 */ /* 0x000f64000c2e1b00 */
[C---:B------:R-:W-:Y:S02]  /*07e0*/  IMAD.WIDE R14, R7.reuse, 0x4, R14 ;  /* 0x00000004070e7825 */ /* 0x040fe400078e020e */
[----:B------:R-:W5:Y:S02]  /*07f0*/  LDG.E.EL.64 R24, desc[UR4][R24.64] ;  /* 0x0000000418187981 */ /* 0x000f64000c2e1b00 */
[----:B------:R-:W-:-:S04]  /*0800*/  IMAD.WIDE R12, R7, 0x4, R12 ;  /* 0x00000004070c7825 */ /* 0x000fc800078e020c */
[----:B------:R-:W-:Y:S01]  /*0810*/  IMAD.WIDE R22, R7, 0x4, R22 ;  /* 0x0000000407167825 */ /* 0x000fe200078e0216 */
[----:B------:R-:W5:Y:S03]  /*0820*/  LDG.E.EL R21, desc[UR4][R12.64] ;  /* 0x000000040c157981 */ /* 0x000f66000c2e1900 */
[C---:B--2---:R-:W-:Y:S01]  /*0830*/  IMAD.WIDE R10, R17.reuse, 0x8, R10 ;  /* 0x00000008110a7825 */ /* 0x044fe200078e020a */
[----:B------:R-:W2:Y:S03]  /*0840*/  LDG.E.EL R7, desc[UR4][R14.64] ;  /* 0x000000040e077981 */ /* 0x000ea6000c2e1900 */
[----:B------:R-:W-:Y:S01]  /*0850*/  IMAD.WIDE R8, R6, 0x8, R8 ;  /* 0x0000000806087825 */ /* 0x000fe200078e0208 */
[----:B------:R-:W2:Y:S04]  /*0860*/  LDG.E.EL R30, desc[UR4][R22.64] ;  /* 0x00000004161e7981 */ /* 0x000ea8000c2e1900 */
[----:B------:R-:W2:Y:S04]  /*0870*/  LDG.E.EL.128 R12, desc[UR4][R10.64] ;  /* 0x000000040a0c7981 */ /* 0x000ea8000c2e1d00 */
[----:B------:R0:W2:Y:S02]  /*0880*/  LDG.E.EL.64 R22, desc[UR4][R8.64] ;  /* 0x0000000408167981 */ /* 0x0000a4000c2e1b00 */
[----:B0-----:R-:W0:Y:S02]  /*0890*/  LDC.64 R8, c[0x0][0x298] ;  /* 0x0000a600ff087b82 */ /* 0x001e240000000a00 */
[----:B0-----:R-:W-:-:S06]  /*08a0*/  IMAD.WIDE R8, R17, 0x8, R8 ;  /* 0x0000000811087825 */ /* 0x001fcc00078e0208 */
[----:B------:R-:W2:Y:S01]  /*08b0*/  LDG.E.EL.128 R8, desc[UR4][R8.64] ;  /* 0x0000000408087981 */ /* 0x000ea2000c2e1d00 */
[----:B------:R-:W0:Y:S02]  /*08c0*/  MUFU.SQRT R33, R28 ;  /* 0x0000001c00217308 */ /* 0x000e240000002000 */
[C---:B0-----:R-:W-:Y:S02]  /*08d0*/  FSETP.GT.AND P0, PT, R33.reuse, 8.50705917302346158658e+37, PT ;  /* 0x7e8000002100780b */ /* 0x041fe40003f04000 */
[----:B------:R-:W-:Y:S01]  /*08e0*/  FSETP.GEU.AND P1, PT, R33, 1.175494350822287508e-38, PT ;  /* 0x008000002100780b */ /* 0x000fe20003f2e000 */
[----:B------:R-:W-:-:S10]  /*08f0*/  HFMA2.MMA R34, -RZ, RZ, 1.625, 0 ;  /* 0x3e800000ff227435 */ /* 0x000fd400000001ff */
[----:B------:R-:W-:-:S04]  /*0900*/  @P0 FMUL R33, R33, 0.25 ;  /* 0x3e80000021210820 */ /* 0x000fc80000400000 */
[----:B------:R-:W-:-:S06]  /*0910*/  @!P1 FMUL R33, R33, 16777216 ;  /* 0x4b80000021219820 */ /* 0x000fcc0000400000 */
[----:B------:R-:W0:Y:S01]  /*0920*/  MUFU.RCP R33, R33 ;  /* 0x0000002100217308 */ /* 0x000e220000001000 */
[----:B------:R-:W-:-:S05]  /*0930*/  FSEL R34, R34, 1, P0 ;  /* 0x3f80000022227808 */ /* 0x000fca0000000000 */
[----:B------:R-:W-:-:S04]  /*0940*/  @!P1 FMUL R34, R34, 16777216 ;  /* 0x4b80000022229820 */ /* 0x000fc80000400000 */
[----:B0-----:R-:W-:-:S04]  /*0950*/  FMUL R34, R33, R34 ;  /* 0x0000002221227220 */ /* 0x001fc80000400000 */
[-C--:B------:R-:W-:Y:S01]  /*0960*/  FMUL R5, R26, R34.reuse ;  /* 0x000000221a057220 */ /* 0x080fe20000400000 */
[----:B------:R-:W-:-:S03]  /*0970*/  FMUL R27, R27, R34 ;  /* 0x000000221b1b7220 */ /* 0x000fc60000400000 */
[C-C-:B---3--:R-:W-:Y:S01]  /*0980*/  FFMA R5, R20.reuse, R5, R0.reuse ;  /* 0x0000000514057223 */ /* 0x148fe20000000000 */
[----:B------:R-:W-:Y:S01]  /*0990*/  FFMA R0, R20, R27, R0 ;  /* 0x0000001b14007223 */ /* 0x000fe20000000000 */
[----:B----4-:R-:W-:Y:S01]  /*09a0*/  FADD R32, -R3, R32 ;  /* 0x0000002003207221 */ /* 0x010fe20000000100 */
[----:B-----5:R-:W-:Y:S01]  /*09b0*/  FADD R29, -R16, R29 ;  /* 0x0000001d101d7221 */ /* 0x020fe20000000100 */
[----:B------:R-:W-:-:S03]  /*09c0*/  SHF.R.U32.HI R27, RZ, 0x1d, R19 ;  /* 0x0000001dff1b7819 */ /* 0x000fc60000011613 */
[C---:B------:R-:W-:Y:S01]  /*09d0*/  FFMA R16, R24.reuse, R29, R16 ;  /* 0x0000001d18107223 */ /* 0x040fe20000000010 */
[----:B------:R-:W-:Y:S01]  /*09e0*/  FFMA R3, R24, R32, R3 ;  /* 0x0000002018037223 */ /* 0x000fe20000000003 */
[----:B------:R-:W-:-:S04]  /*09f0*/  LOP3.LUT R27, R27, 0x4, RZ, 0xc0, !PT ;  /* 0x000000041b1b7812 */ /* 0x000fc800078ec0ff */
[----:B------:R-:W-:Y:S01]  /*0a00*/  IADD3 R34, P0, R18, R27, RZ ;  /* 0x0000001b12227210 */ /* 0x000fe20007f1e0ff */
[----:B--2---:R-:W-:Y:S02]  /*0a10*/  FADD R24, -R7, R21 ;  /* 0x0000001507187221 */ /* 0x004fe40000000100 */
[----:B------:R-:W0:Y:S01]  /*0a20*/  LDC.64 R20, c[0x0][0x278] ;  /* 0x00009e00ff147b82 */ /* 0x000e220000000a00 */
[----:B------:R-:W-:Y:S01]  /*0a30*/  FADD R30, -R4, R30 ;  /* 0x0000001e041e7221 */ /* 0x000fe20000000100 */
[C---:B------:R-:W-:Y:S01]  /*0a40*/  FFMA R7, R25.reuse, R24, R7 ;  /* 0x0000001819077223 */ /* 0x040fe20000000007 */
[----:B------:R-:W-:Y:S02]  /*0a50*/  LEA R24, P1, R12, UR6, 0x2 ;  /* 0x000000060c187c11 */ /* 0x000fe4000f8210ff */
[----:B------:R-:W-:Y:S01]  /*0a60*/  FFMA R4, R25, R30, R4 ;  /* 0x0000001e19047223 */ /* 0x000fe20000000004 */
[----:B------:R-:W-:Y:S02]  /*0a70*/  SHF.R.U32.HI R18, RZ, 0x1d, R23 ;  /* 0x0000001dff127819 */ /* 0x000fe40000011617 */
[----:B------:R-:W-:-:S02]  /*0a80*/  SHF.R.U32.HI R37, RZ, 0x1b, R13 ;  /* 0x0000001bff257819 */ /* 0x000fc4000001160d */
[----:B------:R-:W-:Y:S02]  /*0a90*/  LEA.HI.X R30, R12, UR7, R13, 0x2, P1 ;  /* 0x000000070c1e7c11 */ /* 0x000fe400088f140d */
[----:B------:R-:W-:Y:S01]  /*0aa0*/  LOP3.LUT R13, R18, 0x4, RZ, 0xc0, !PT ;  /* 0x00000004120d7812 */ /* 0x000fe200078ec0ff */
[----:B------:R-:W-:Y:S01]  /*0ab0*/  IMAD.X R19, RZ, RZ, R19, P0 ;  /* 0x000000ffff137224 */ /* 0x000fe200000e0613 */
[C---:B------:R-:W-:Y:S02]  /*0ac0*/  LEA R12, P0, R14.reuse, UR6, 0x2 ;  /* 0x000000060e0c7c11 */ /* 0x040fe4000f8010ff */
[----:B------:R-:W-:Y:S02]  /*0ad0*/  IADD3 R28, P2, R22, R13, RZ ;  /* 0x0000000d161c7210 */ /* 0x000fe40007f5e0ff */
[----:B------:R-:W-:Y:S02]  /*0ae0*/  LOP3.LUT R37, R37, 0x10, RZ, 0xc0, !PT ;  /* 0x0000001025257812 */ /* 0x000fe400078ec0ff */
[----:B------:R-:W-:Y:S01]  /*0af0*/  SHF.R.U32.HI R27, RZ, 0x1b, R15 ;  /* 0x0000001bff1b7819 */ /* 0x000fe2000001160f */
[----:B------:R-:W-:Y:S01]  /*0b00*/  IMAD.X R25, RZ, RZ, R23, P2 ;  /* 0x000000ffff197224 */ /* 0x000fe200010e0617 */
[----:B------:R-:W-:-:S02]  /*0b10*/  LEA.HI.X R32, R14, UR7, R15, 0x2, P0 ;  /* 0x000000070e207c11 */ /* 0x000fc400080f140f */
[----:B------:R-:W-:Y:S01]  /*0b20*/  IADD3 R37, P0, R37, R24, RZ ;  /* 0x0000001825257210 */ /* 0x000fe20007f1e0ff */
[----:B------:R-:W1:Y:S01]  /*0b30*/  LDC.64 R14, c[0x0][0x2b8] ;  /* 0x0000ae00ff0e7b82 */ /* 0x000e620000000a00 */
[----:B------:R-:W-:Y:S02]  /*0b40*/  LOP3.LUT R27, R27, 0x10, RZ, 0xc0, !PT ;  /* 0x000000101b1b7812 */ /* 0x000fe400078ec0ff */
[C---:B------:R-:W-:Y:S02]  /*0b50*/  SHF.L.U64.HI R23, R34.reuse, 0x4, R19 ;  /* 0x0000000422177819 */ /* 0x040fe40000010213 */
[----:B------:R-:W-:Y:S01]  /*0b60*/  SHF.L.U32 R34, R34, 0x4, RZ ;  /* 0x0000000422227819 */ /* 0x000fe200000006ff */
[----:B------:R-:W-:Y:S01]  /*0b70*/  IMAD.X R30, RZ, RZ, R30, P0 ;  /* 0x000000ffff1e7224 */ /* 0x000fe200000e061e */
[----:B------:R-:W-:Y:S02]  /*0b80*/  IADD3 R27, P1, R27, R12, RZ ;  /* 0x0000000c1b1b7210 */ /* 0x000fe40007f3e0ff */
[----:B------:R-:W-:-:S02]  /*0b90*/  IADD3 R12, P0, R34, R37, RZ ;  /* 0x00000025220c7210 */ /* 0x000fc40007f1e0ff */
[C---:B------:R-:W-:Y:S02]  /*0ba0*/  SHF.L.U64.HI R25, R28.reuse, 0x4, R25 ;  /* 0x000000041c197819 */ /* 0x040fe40000010219 */
[----:B------:R-:W-:Y:S01]  /*0bb0*/  SHF.L.U32 R28, R28, 0x4, RZ ;  /* 0x000000041c1c7819 */ /* 0x000fe200000006ff */
[----:B------:R-:W-:Y:S01]  /*0bc0*/  IMAD.X R13, R23, 0x1, R30, P0 ;  /* 0x00000001170d7824 */ /* 0x000fe200000e061e */
[----:B------:R-:W-:Y:S01]  /*0bd0*/  IADD3 R18, P0, R27, R34, RZ ;  /* 0x000000221b127210 */ /* 0x000fe20007f1e0ff */
[----:B------:R-:W-:Y:S01]  /*0be0*/  IMAD.X R32, RZ, RZ, R32, P1 ;  /* 0x000000ffff207224 */ /* 0x000fe200008e0620 */
[----:B------:R-:W-:Y:S01]  /*0bf0*/  IADD3 R26, P2, R28, R27, RZ ;  /* 0x0000001b1c1a7210 */ /* 0x000fe20007f5e0ff */
[----:B------:R-:W-:Y:S02]  /*0c00*/  IMAD.SHL.U32 R24, R31, 0x10, RZ ;  /* 0x000000101f187824 */ /* 0x000fe400078e00ff */
[----:B0-----:R-:W-:Y:S01]  /*0c10*/  IMAD.WIDE R20, R6, 0x4, R20 ;  /* 0x0000000406147825 */ /* 0x001fe200078e0214 */
[----:B------:R-:W-:-:S03]  /*0c20*/  IADD3.X R19, R32, R23, RZ, P0, !PT ;  /* 0x0000001720137210 */ /* 0x000fc600007fe4ff */
[C---:B------:R-:W-:Y:S01]  /*0c30*/  IMAD.WIDE R12, R24.reuse, 0x4, R12 ;  /* 0x00000004180c7825 */ /* 0x040fe200078e020c */
[----:B------:R-:W2:Y:S03]  /*0c40*/  LDG.E.EL R22, desc[UR4][R20.64] ;  /* 0x0000000414167981 */ /* 0x000ea6000c2e1900 */
[----:B------:R-:W-:Y:S02]  /*0c50*/  IMAD.X R27, R25, 0x1, R32, P2 ;  /* 0x00000001191b7824 */ /* 0x000fe400010e0620 */
[----:B------:R-:W0:Y:S01]  /*0c60*/  LDC.64 R32, c[0x0][0x2e0] ;  /* 0x0000b800ff207b82 */ /* 0x000e220000000a00 */
[----:B------:R3:W4:Y:S01]  /*0c70*/  LDG.E.EL R21, desc[UR4][R12.64] ;  /* 0x000000040c157981 */ /* 0x000722000c2e1900 */
[----:B------:R-:W-:-:S04]  /*0c80*/  IMAD.WIDE R18, R24, 0x4, R18 ;  /* 0x0000000418127825 */ /* 0x000fc800078e0212 */
[----:B------:R-:W-:Y:S02]  /*0c90*/  IMAD.WIDE R26, R24, 0x4, R26 ;  /* 0x00000004181a7825 */ /* 0x000fe400078e021a */
[----:B------:R-:W5:Y:S01]  /*0ca0*/  LDG.E.EL R18, desc[UR4][R18.64] ;  /* 0x0000000412127981 */ /* 0x000f62000c2e1900 */
[----:B---3--:R-:W3:Y:S01]  /*0cb0*/  LDC.64 R12, c[0x0][0x2c0] ;  /* 0x0000b000ff0c7b82 */ /* 0x008ee20000000a00 */
[C---:B-1----:R-:W-:Y:S02]  /*0cc0*/  IMAD.WIDE R14, R6.reuse, 0x8, R14 ;  /* 0x00000008060e7825 */ /* 0x042fe400078e020e */
[----:B------:R-:W2:Y:S02]  /*0cd0*/  LDG.E.EL R19, desc[UR4][R26.64] ;  /* 0x000000041a137981 */ /* 0x000ea4000c2e1900 */
[----:B0-----:R-:W-:-:S06]  /*0ce0*/  IMAD.WIDE R32, R6, 0x8, R32 ;  /* 0x0000000806207825 */ /* 0x001fcc00078e0220 */
[----:B------:R-:W2:Y:S04]  /*0cf0*/  LDG.E.EL.64 R32, desc[UR4][R32.64] ;  /* 0x0000000420207981 */ /* 0x000ea8000c2e1b00 */
[----:B------:R-:W2:Y:S01]  /*0d00*/  LDG.E.EL.64 R26, desc[UR4][R14.64] ;  /* 0x000000040e1a7981 */ /* 0x000ea2000c2e1b00 */
[----:B---3--:R-:W-:-:S06]  /*0d10*/  IMAD.WIDE R12, R17, 0x8, R12 ;  /* 0x00000008110c7825 */ /* 0x008fcc00078e020c */
[----:B------:R-:W3:Y:S01]  /*0d20*/  LDG.E.EL.128 R12, desc[UR4][R12.64] ;  /* 0x000000040c0c7981 */ /* 0x000ee2000c2e1d00 */
[----:B------:R-:W-:Y:S02]  /*0d30*/  IADD3 R36, P1, R28, R37, RZ ;  /* 0x000000251c247210 */ /* 0x000fe40007f3e0ff */
[----:B------:R-:W-:-:S03]  /*0d40*/  SHF.R.U32.HI R29, RZ, 0x1b, R9 ;  /* 0x0000001bff1d7819 */ /* 0x000fc60000011609 */
[----:B------:R-:W-:Y:S01]  /*0d50*/  IMAD.X R37, R25, 0x1, R30, P1 ;  /* 0x0000000119257824 */ /* 0x000fe200008e061e */
[----:B------:R-:W-:Y:S02]  /*0d60*/  LOP3.LUT R29, R29, 0x10, RZ, 0xc0, !PT ;  /* 0x000000101d1d7812 */ /* 0x000fe400078ec0ff */
[----:B------:R-:W-:-:S04]  /*0d70*/  LEA R30, P2, R8, UR6, 0x2 ;  /* 0x00000006081e7c11 */ /* 0x000fc8000f8410ff */
[----:B------:R-:W-:Y:S02]  /*0d80*/  IADD3 R29, P0, R29, R30, RZ ;  /* 0x0000001e1d1d7210 */ /* 0x000fe40007f1e0ff */
[----:B------:R-:W-:Y:S01]  /*0d90*/  SHF.R.U32.HI R30, RZ, 0x1b, R11 ;  /* 0x0000001bff1e7819 */ /* 0x000fe2000001160b */
[----:B------:R-:W-:Y:S01]  /*0da0*/  IMAD.WIDE R36, R24, 0x4, R36 ;  /* 0x0000000418247825 */ /* 0x000fe200078e0224 */
[----:B------:R-:W-:Y:S02]  /*0db0*/  LEA R35, P3, R10, UR6, 0x2 ;  /* 0x000000060a237c11 */ /* 0x000fe4000f8610ff */
[----:B------:R-:W-:Y:S02]  /*0dc0*/  LOP3.LUT R30, R30, 0x10, RZ, 0xc0, !PT ;  /* 0x000000101e1e7812 */ /* 0x000fe400078ec0ff */
[----:B------:R-:W-:Y:S01]  /*0dd0*/  LEA.HI.X R9, R8, UR7, R9, 0x2, P2 ;  /* 0x0000000708097c11 */ /* 0x000fe200090f1409 */
[----:B------:R0:W4:Y:S01]  /*0de0*/  LDG.E.EL R20, desc[UR4][R36.64] ;  /* 0x0000000424147981 */ /* 0x000122000c2e1900 */
[----:B------:R-:W-:-:S02]  /*0df0*/  IADD3 R30, P1, R30, R35, RZ ;  /* 0x000000231e1e7210 */ /* 0x000fc40007f3e0ff */
[----:B------:R-:W-:Y:S01]  /*0e00*/  LEA.HI.X R11, R10, UR7, R11, 0x2, P3 ;  /* 0x000000070a0b7c11 */ /* 0x000fe200098f140b */
[----:B------:R-:W-:Y:S01]  /*0e10*/  IMAD.WIDE R38, R17, 0x8, R38 ;  /* 0x0000000811267825 */ /* 0x000fe200078e0226 */
[----:B------:R-:W-:Y:S01]  /*0e20*/  IADD3 R10, P2, R29, R34, RZ ;  /* 0x000000221d0a7210 */ /* 0x000fe20007f5e0ff */
[----:B------:R-:W-:Y:S01]  /*0e30*/  ULDC.64 UR6, c[0x0][0x2c8] ;  /* 0x0000b20000067ab9 */ /* 0x000fe20000000a00 */
[----:B------:R-:W-:Y:S02]  /*0e40*/  IADD3 R8, P3, R30, R34, RZ ;  /* 0x000000221e087210 */ /* 0x000fe40007f7e0ff */
[----:B0-----:R-:W-:Y:S02]  /*0e50*/  IADD3.X R36, RZ, R9, RZ, P0, !PT ;  /* 0x00000009ff247210 */ /* 0x001fe400007fe4ff */
[----:B------:R-:W-:Y:S02]  /*0e60*/  IADD3 R34, P4, R28, R29, RZ ;  /* 0x0000001d1c227210 */ /* 0x000fe40007f9e0ff */
[----:B------:R-:W-:Y:S01]  /*0e70*/  IADD3 R28, P5, R28, R30, RZ ;  /* 0x0000001e1c1c7210 */ /* 0x000fe20007fbe0ff */
[----:B------:R-:W-:-:S02]  /*0e80*/  IMAD.X R30, RZ, RZ, R11, P1 ;  /* 0x000000ffff1e7224 */ /* 0x000fc400008e060b */
[----:B------:R-:W-:-:S03]  /*0e90*/  IMAD.X R11, R36, 0x1, R23, P2 ;  /* 0x00000001240b7824 */ /* 0x000fc600010e0617 */
[----:B------:R-:W-:Y:S01]  /*0ea0*/  IADD3.X R9, R30, R23, RZ, P3, !PT ;  /* 0x000000171e097210 */ /* 0x000fe20001ffe4ff */
[----:B------:R-:W-:-:S04]  /*0eb0*/  IMAD.WIDE R10, R24, 0x4, R10 ;  /* 0x00000004180a7825 */ /* 0x000fc800078e020a */
[----:B------:R-:W-:Y:S01]  /*0ec0*/  IMAD.X R35, R25, 0x1, R36, P4 ;  /* 0x0000000119237824 */ /* 0x000fe200020e0624 */
[----:B------:R-:W4:Y:S01]  /*0ed0*/  LDG.E.EL R23, desc[UR4][R10.64] ;  /* 0x000000040a177981 */ /* 0x000f22000c2e1900 */
[----:B------:R-:W-:-:S03]  /*0ee0*/  IMAD.WIDE R36, R24, 0x4, R8 ;  /* 0x0000000418247825 */ /* 0x000fc600078e0208 */
[----:B------:R-:W4:Y:S01]  /*0ef0*/  LDG.E.EL.128 R8, desc[UR4][R38.64] ;  /* 0x0000000426087981 */ /* 0x000f22000c2e1d00 */
[----:B------:R-:W-:Y:S02]  /*0f00*/  IMAD.X R29, R25, 0x1, R30, P5 ;  /* 0x00000001191d7824 */ /* 0x000fe400028e061e */
[C---:B------:R-:W-:Y:S01]  /*0f10*/  IMAD.WIDE R34, R24.reuse, 0x4, R34 ;  /* 0x0000000418227825 */ /* 0x040fe200078e0222 */
[----:B------:R-:W5:Y:S03]  /*0f20*/  LDG.E.EL R25, desc[UR4][R36.64] ;  /* 0x0000000424197981 */ /* 0x000f66000c2e1900 */
[----:B------:R-:W-:Y:S02]  /*0f30*/  IMAD.WIDE R28, R24, 0x4, R28 ;  /* 0x00000004181c7825 */ /* 0x000fe400078e021c */
[----:B------:R0:W4:Y:S02]  /*0f40*/  LDG.E.EL R24, desc[UR4][R34.64] ;  /* 0x0000000422187981 */ /* 0x000124000c2e1900 */
[----:B------:R-:W-:Y:S01]  /*0f50*/  IMAD.SHL.U32 R31, R31, 0x4, RZ ;  /* 0x000000041f1f7824 */ /* 0x000fe200078e00ff */
[----:B--2---:R-:W-:-:S04]  /*0f60*/  SHF.R.U32.HI R41, RZ, 0x1e, R27 ;  /* 0x0000001eff297819 */ /* 0x004fc8000001161b */
[----:B------:R-:W-:-:S04]  /*0f70*/  LOP3.LUT R41, R41, 0x2, RZ, 0xc0, !PT ;  /* 0x0000000229297812 */ /* 0x000fc800078ec0ff */
[----:B0-----:R-:W-:Y:S02]  /*0f80*/  IADD3 R35, P0, R26, R41, RZ ;  /* 0x000000291a237210 */ /* 0x001fe40007f1e0ff */
[----:B------:R0:W2:Y:S02]  /*0f90*/  LDG.E.EL R26, desc[UR4][R28.64] ;  /* 0x000000041c1a7981 */ /* 0x0000a4000c2e1900 */
[----:B------:R-:W-:Y:S02]  /*0fa0*/  IADD3.X R40, RZ, R27, RZ, P0, !PT ;  /* 0x0000001bff287210 */ /* 0x000fe400007fe4ff */
[----:B------:R-:W-:Y:S02]  /*0fb0*/  SHF.R.U32.HI R27, RZ, 0x1e, R33 ;  /* 0x0000001eff1b7819 */ /* 0x000fe40000011621 */
[----:B---3--:R-:W-:Y:S02]  /*0fc0*/  SHF.R.U32.HI R30, RZ, 0x1c, R13 ;  /* 0x0000001cff1e7819 */ /* 0x008fe4000001160d */
[----:B------:R-:W-:-:S02]  /*0fd0*/  LOP3.LUT R27, R27, 0x2, RZ, 0xc0, !PT ;  /* 0x000000021b1b7812 */ /* 0x000fc400078ec0ff */
[----:B------:R-:W-:Y:S02]  /*0fe0*/  LEA R37, P0, R12, UR6, 0x2 ;  /* 0x000000060c257c11 */ /* 0x000fe4000f8010ff */
[----:B0-----:R-:W-:Y:S02]  /*0ff0*/  IADD3 R29, P1, R32, R27, RZ ;  /* 0x0000001b201d7210 */ /* 0x001fe40007f3e0ff */
[----:B------:R-:W-:Y:S02]  /*1000*/  LOP3.LUT R30, R30, 0x8, RZ, 0xc0, !PT ;  /* 0x000000081e1e7812 */ /* 0x000fe400078ec0ff */
[----:B------:R-:W-:Y:S01]  /*1010*/  LEA.HI.X R32, R12, UR7, R13, 0x2, P0 ;  /* 0x000000070c207c11 */ /* 0x000fe200080f140d */
[----:B------:R-:W-:Y:S01]  /*1020*/  IMAD.X R28, RZ, RZ, R33, P1 ;  /* 0x000000ffff1c7224 */ /* 0x000fe200008e0621 */
[----:B------:R-:W-:Y:S01]  /*1030*/  IADD3 R34, P0, R30, R37, RZ ;  /* 0x000000251e227210 */ /* 0x000fe20007f1e0ff */
[----:B------:R-:W-:Y:S01]  /*1040*/  IMAD.SHL.U32 R12, R35, 0x8, RZ ;  /* 0x00000008230c7824 */ /* 0x000fe200078e00ff */
[----:B------:R-:W-:-:S02]  /*1050*/  LEA R30, P1, R14, UR6, 0x2 ;  /* 0x000000060e1e7c11 */ /* 0x000fc4000f8210ff */
[--C-:B------:R-:W-:Y:S02]  /*1060*/  SHF.R.U32.HI R27, RZ, 0x1c, R15.reuse ;  /* 0x0000001cff1b7819 */ /* 0x100fe4000001160f */
[----:B------:R-:W-:Y:S02]  /*1070*/  LEA.HI.X R14, R14, UR7, R15, 0x2, P1 ;  /* 0x000000070e0e7c11 */ /* 0x000fe400088f140f */
[----:B------:R-:W-:Y:S02]  /*1080*/  IADD3.X R15, RZ, R32, RZ, P0, !PT ;  /* 0x00000020ff0f7210 */ /* 0x000fe400007fe4ff */
[----:B------:R-:W-:Y:S02]  /*1090*/  SHF.L.U64.HI R13, R35, 0x3, R40 ;  /* 0x00000003230d7819 */ /* 0x000fe40000010228 */
[----:B------:R-:W-:Y:S02]  /*10a0*/  IADD3 R32, P0, R12, R34, RZ ;  /* 0x000000220c207210 */ /* 0x000fe40007f1e0ff */
[----:B------:R-:W-:-:S03]  /*10b0*/  LOP3.LUT R27, R27, 0x8, RZ, 0xc0, !PT ;  /* 0x000000081b1b7812 */ /* 0x000fc600078ec0ff */
[----:B------:R-:W-:Y:S02]  /*10c0*/  IMAD.X R33, R13, 0x1, R15, P0 ;  /* 0x000000010d217824 */ /* 0x000fe400000e060f */
[----:B------:R-:W-:Y:S01]  /*10d0*/  IMAD.WIDE R32, R31, 0x4, R32 ;  /* 0x000000041f207825 */ /* 0x000fe200078e0220 */
[----:B------:R-:W-:-:S04]  /*10e0*/  IADD3 R30, P0, R27, R30, RZ ;  /* 0x0000001e1b1e7210 */ /* 0x000fc80007f1e0ff */
[----:B------:R0:W3:Y:S02]  /*10f0*/  LDG.E.EL R27, desc[UR4][R32.64] ;  /* 0x00000004201b7981 */ /* 0x0000e4000c2e1900 */
[C---:B0-----:R-:W-:Y:S02]  /*1100*/  SHF.L.U64.HI R32, R29.reuse, 0x3, R28 ;  /* 0x000000031d207819 */ /* 0x041fe4000001021c */
[----:B------:R-:W-:Y:S01]  /*1110*/  SHF.L.U32 R29, R29, 0x3, RZ ;  /* 0x000000031d1d7819 */ /* 0x000fe200000006ff */
[----:B------:R-:W-:Y:S01]  /*1120*/  IMAD.X R28, RZ, RZ, R14, P0 ;  /* 0x000000ffff1c7224 */ /* 0x000fe200000e060e */
[----:B------:R-:W-:Y:S02]  /*1130*/  IADD3 R14, P0, R30, R12, RZ ;  /* 0x0000000c1e0e7210 */ /* 0x000fe40007f1e0ff */
[----:B------:R-:W-:-:S05]  /*1140*/  IADD3 R34, P1, R29, R34, RZ ;  /* 0x000000221d227210 */ /* 0x000fca0007f3e0ff */
[----:B------:R-:W-:Y:S01]  /*1150*/  IMAD.X R35, R32, 0x1, R15, P1 ;  /* 0x0000000120237824 */ /* 0x000fe200008e060f */
[----:B------:R-:W-:Y:S01]  /*1160*/  IADD3.X R15, R28, R13, RZ, P0, !PT ;  /* 0x0000000d1c0f7210 */ /* 0x000fe200007fe4ff */
[----:B------:R-:W-:-:S04]  /*1170*/  IMAD.WIDE R34, R31, 0x4, R34 ;  /* 0x000000041f227825 */ /* 0x000fc800078e0222 */
[----:B------:R-:W-:Y:S01]  /*1180*/  IMAD.WIDE R14, R31, 0x4, R14 ;  /* 0x000000041f0e7825 */ /* 0x000fe200078e020e */
[----:B----4-:R-:W-:-:S05]  /*1190*/  SHF.R.U32.HI R33, RZ, 0x1c, R9 ;  /* 0x0000001cff217819 */ /* 0x010fca0000011609 */
[----:B------:R-:W4:Y:S01]  /*11a0*/  LDG.E.EL R15, desc[UR4][R14.64] ;  /* 0x000000040e0f7981 */ /* 0x000f22000c2e1900 */
[C---:B------:R-:W-:Y:S02]  /*11b0*/  LEA R36, P0, R8.reuse, UR6, 0x2 ;  /* 0x0000000608247c11 */ /* 0x040fe4000f8010ff */
[----:B------:R-:W-:Y:S01]  /*11c0*/  LOP3.LUT R33, R33, 0x8, RZ, 0xc0, !PT ;  /* 0x0000000821217812 */ /* 0x000fe200078ec0ff */
[----:B------:R0:W3:Y:S01]  /*11d0*/  LDG.E.EL R14, desc[UR4][R34.64] ;  /* 0x00000004220e7981 */ /* 0x0000e2000c2e1900 */
[----:B------:R-:W-:Y:S02]  /*11e0*/  LEA.HI.X R9, R8, UR7, R9, 0x2, P0 ;  /* 0x0000000708097c11 */ /* 0x000fe400080f1409 */
[----:B0-----:R-:W-:Y:S02]  /*11f0*/  IADD3 R34, P1, R29, R30, RZ ;  /* 0x0000001e1d227210 */ /* 0x001fe40007f3e0ff */
[----:B------:R-:W-:-:S03]  /*1200*/  IADD3 R8, P0, R33, R36, RZ ;  /* 0x0000002421087210 */ /* 0x000fc60007f1e0ff */
[----:B------:R-:W-:Y:S01]  /*1210*/  IMAD.X R35, R32, 0x1, R28, P1 ;  /* 0x0000000120237824 */ /* 0x000fe200008e061c */
[--C-:B------:R-:W-:Y:S02]  /*1220*/  SHF.R.U32.HI R28, RZ, 0x1c, R11.reuse ;  /* 0x0000001cff1c7819 */ /* 0x100fe4000001160b */
[----:B------:R-:W-:Y:S02]  /*1230*/  LEA R33, P1, R10, UR6, 0x2 ;  /* 0x000000060a217c11 */ /* 0x000fe4000f8210ff */
[----:B------:R-:W-:Y:S02]  /*1240*/  LOP3.LUT R28, R28, 0x8, RZ, 0xc0, !PT ;  /* 0x000000081c1c7812 */ /* 0x000fe400078ec0ff */
[----:B------:R-:W-:Y:S01]  /*1250*/  LEA.HI.X R11, R10, UR7, R11, 0x2, P1 ;  /* 0x000000070a0b7c11 */ /* 0x000fe200088f140b */
[----:B------:R-:W-:Y:S01]  /*1260*/  IMAD.X R9, RZ, RZ, R9, P0 ;  /* 0x000000ffff097224 */ /* 0x000fe200000e0609 */
[----:B------:R-:W-:Y:S02]  /*1270*/  IADD3 R10, P1, R28, R33, RZ ;  /* 0x000000211c0a7210 */ /* 0x000fe40007f3e0ff */
[----:B------:R-:W-:-:S02]  /*1280*/  IADD3 R28, P0, R8, R12, RZ ;  /* 0x0000000c081c7210 */ /* 0x000fc40007f1e0ff */
[----:B------:R-:W-:Y:S02]  /*1290*/  IADD3.X R11, RZ, R11, RZ, P1, !PT ;  /* 0x0000000bff0b7210 */ /* 0x000fe40000ffe4ff */
[----:B------:R-:W-:Y:S02]  /*12a0*/  IADD3 R12, P1, R10, R12, RZ ;  /* 0x0000000c0a0c7210 */ /* 0x000fe40007f3e0ff */
[----:B------:R-:W-:Y:S02]  /*12b0*/  IADD3 R8, P2, R29, R8, RZ ;  /* 0x000000081d087210 */ /* 0x000fe40007f5e0ff */
[----:B------:R-:W-:Y:S01]  /*12c0*/  IADD3 R10, P3, R29, R10, RZ ;  /* 0x0000000a1d0a7210 */ /* 0x000fe20007f7e0ff */
[--C-:B------:R-:W-:Y:S01]  /*12d0*/  IMAD.X R29, R9, 0x1, R13.reuse, P0 ;  /* 0x00000001091d7824 */ /* 0x100fe200000e060d */
[----:B------:R-:W-:Y:S01]  /*12e0*/  IADD3.X R9, R32, R9, RZ, P2, !PT ;  /* 0x0000000920097210 */ /* 0x000fe200017fe4ff */
[----:B------:R-:W-:Y:S02]  /*12f0*/  IMAD.X R13, R11, 0x1, R13, P1 ;  /* 0x000000010b0d7824 */ /* 0x000fe400008e060d */
[----:B------:R-:W-:-:S02]  /*1300*/  IMAD.X R11, R32, 0x1, R11, P3 ;  /* 0x00000001200b7824 */ /* 0x000fc400018e060b */
[----:B------:R-:W-:-:S04]  /*1310*/  IMAD.WIDE R28, R31, 0x4, R28 ;  /* 0x000000041f1c7825 */ /* 0x000fc800078e021c */
[----:B------:R-:W-:-:S04]  /*1320*/  IMAD.WIDE R34, R31, 0x4, R34 ;  /* 0x000000041f227825 */ /* 0x000fc800078e0222 */
[C---:B------:R-:W-:Y:S01]  /*1330*/  IMAD.WIDE R12, R31.reuse, 0x4, R12 ;  /* 0x000000041f0c7825 */ /* 0x040fe200078e020c */
[----:B------:R-:W3:Y:S03]  /*1340*/  LDG.E.EL R30, desc[UR4][R34.64] ;  /* 0x00000004221e7981 */ /* 0x000ee6000c2e1900 */
[C---:B------:R-:W-:Y:S02]  /*1350*/  IMAD.WIDE R32, R31.reuse, 0x4, R8 ;  /* 0x000000041f207825 */ /* 0x040fe400078e0208 */
[----:B------:R-:W0:Y:S02]  /*1360*/  LDC.64 R8, c[0x0][0x2a0] ;  /* 0x0000a800ff087b82 */ /* 0x000e240000000a00 */
[----:B------:R-:W-:Y:S02]  /*1370*/  IMAD.WIDE R10, R31, 0x4, R10 ;  /* 0x000000041f0a7825 */ /* 0x000fe400078e020a */
[----:B------:R1:W3:Y:S04]  /*1380*/  LDG.E.EL R31, desc[UR4][R28.64] ;  /* 0x000000041c1f7981 */ /* 0x0002e8000c2e1900 */
[----:B------:R5:W4:Y:S04]  /*1390*/  LDG.E.EL R34, desc[UR4][R12.64] ;  /* 0x000000040c227981 */ /* 0x000b28000c2e1900 */
[----:B------:R-:W4:Y:S01]  /*13a0*/  LDG.E.EL R35, desc[UR4][R32.64] ;  /* 0x0000000420237981 */ /* 0x000f22000c2e1900 */
[----:B-1----:R-:W1:Y:S08]  /*13b0*/  LDC.64 R28, c[0x0][0x2b0] ;  /* 0x0000ac00ff1c7b82 */ /* 0x002e700000000a00 */
[----:B-----5:R-:W5:Y:S01]  /*13c0*/  LDC.64 R12, c[0x0][0x2d8] ;  /* 0x0000b600ff0c7b82 */ /* 0x020f620000000a00 */
[----:B------:R0:W4:Y:S07]  /*13d0*/  LDG.E.EL R33, desc[UR4][R10.64] ;  /* 0x000000040a217981 */ /* 0x00012e000c2e1900 */
[----:B0-----:R-:W0:Y:S01]  /*13e0*/  LDC.64 R10, c[0x0][0x240] ;  /* 0x00009000ff0a7b82 */ /* 0x001e220000000a00 */
[----:B-1----:R-:W-:-:S05]  /*13f0*/  IMAD.WIDE R28, R6, 0x4, R28 ;  /* 0x00000004061c7825 */ /* 0x002fca00078e021c */
[----:B------:R1:W4:Y:S01]  /*1400*/  LDG.E.EL R32, desc[UR4][R28.64] ;  /* 0x000000041c207981 */ /* 0x000322000c2e1900 */
[----:B------:R-:W-:-:S04]  /*1410*/  IMAD.WIDE R8, R17, 0x4, R8 ;  /* 0x0000000411087825 */ /* 0x000fc800078e0208 */
[----:B-----5:R-:W-:Y:S02]  /*1420*/  IMAD.WIDE R12, R17, 0x4, R12 ;  /* 0x00000004110c7825 */ /* 0x020fe400078e020c */
[----:B------:R-:W5:Y:S01]  /*1430*/  LDG.E.EL.64 R8, desc[UR4][R8.64] ;  /* 0x0000000408087981 */ /* 0x000f62000c2e1b00 */
[----:B-1----:R-:W1:Y:S01]  /*1440*/  LDC.64 R28, c[0x0][0x2e8] ;  /* 0x0000ba00ff1c7b82 */ /* 0x002e620000000a00 */
[----:B0-----:R-:W-:Y:S02]  /*1450*/  IMAD.WIDE R36, R2, 0x4, R10 ;  /* 0x0000000402247825 */ /* 0x001fe400078e020a */
[----:B------:R-:W5:Y:S04]  /*1460*/  LDG.E.EL.64 R10, desc[UR4][R12.64] ;  /* 0x000000040c0a7981 */ /* 0x000f68000c2e1b00 */
[----:B------:R-:W5:Y:S01]  /*1470*/  LDG.E.64 R12, desc[UR4][R36.64] ;  /* 0x00000004240c7981 */ /* 0x000f62000c1e1b00 */
[----:B-1----:R-:W-:-:S05]  /*1480*/  IMAD.WIDE R28, R6, 0x4, R28 ;  /* 0x00000004061c7825 */ /* 0x002fca00078e021c */
[----:B------:R-:W5:Y:S01]  /*1490*/  LDG.E.EL R6, desc[UR4][R28.64] ;  /* 0x000000041c067981 */ /* 0x000f62000c2e1900 */
[----:B------:R-:W-:Y:S01]  /*14a0*/  FADD R7, -R4, R7 ;  /* 0x0000000704077221 */ /* 0x000fe20000000100 */
[----:B------:R-:W-:Y:S01]  /*14b0*/  FADD R3, -R16, R3 ;  /* 0x0000000310037221 */ /* 0x000fe20000000100 */
[----:B------:R-:W-:Y:S02]  /*14c0*/  FADD R23, -R21, R23 ;  /* 0x0000001715177221 */ /* 0x000fe40000000100 */
[C---:B------:R-:W-:Y:S01]  /*14d0*/  FFMA R4, R22.reuse, R7, R4 ;  /* 0x0000000716047223 */ /* 0x040fe20000000004 */
[----:B------:R-:W-:Y:S01]  /*14e0*/  FFMA R3, R22, R3, R16 ;  /* 0x0000000316037223 */ /* 0x000fe20000000010 */
[----:B------:R-:W-:Y:S01]  /*14f0*/  FADD R7, -R20, R24 ;  /* 0x0000001814077221 */ /* 0x000fe20000000100 */
[----:B------:R-:W-:Y:S01]  /*1500*/  FADD R25, -R18, R25 ;  /* 0x0000001912197221 */ /* 0x000fe20000000100 */
[----:B--2---:R-:W-:Y:S01]  /*1510*/  FADD R16, -R19, R26 ;  /* 0x0000001a13107221 */ /* 0x004fe20000000100 */
[----:B---3--:R-:W-:Y:S01]  /*1520*/  FADD R31, -R27, R31 ;  /* 0x0000001f1b1f7221 */ /* 0x008fe20000000100 */
[----:B----4-:R-:W-:Y:S01]  /*1530*/  FADD R34, -R15, R34 ;  /* 0x000000220f227221 */ /* 0x010fe20000000100 */
[----:B------:R-:W-:Y:S01]  /*1540*/  FADD R35, -R14, R35 ;  /* 0x000000230e237221 */ /* 0x000fe20000000100 */
[----:B------:R-:W-:Y:S01]  /*1550*/  FADD R33, -R30, R33 ;  /* 0x000000211e217221 */ /* 0x000fe20000000100 */
[C---:B-----5:R-:W-:Y:S01]  /*1560*/  FFMA R20, R8.reuse, R7, R20 ;  /* 0x0000000708147223 */ /* 0x060fe20000000014 */
[----:B------:R-:W-:Y:S01]  /*1570*/  FFMA R21, R8, R23, R21 ;  /* 0x0000001708157223 */ /* 0x000fe20000000015 */
[C---:B------:R-:W-:Y:S01]  /*1580*/  FFMA R7, R9.reuse, R25, R18 ;  /* 0x0000001909077223 */ /* 0x040fe20000000012 */
[----:B------:R-:W-:-:S02]  /*1590*/  FFMA R16, R9, R16, R19 ;  /* 0x0000001009107223 */ /* 0x000fc40000000013 */
[----:B------:R-:W0:Y:S01]  /*15a0*/  LDC.64 R8, c[0x0][0x210] ;  /* 0x00008400ff087b82 */ /* 0x000e220000000a00 */
[C---:B------:R-:W-:Y:S01]  /*15b0*/  FFMA R27, R10.reuse, R31, R27 ;  /* 0x0000001f0a1b7223 */ /* 0x040fe2000000001b */
[----:B------:R-:W-:Y:S01]  /*15c0*/  FFMA R14, R10, R35, R14 ;  /* 0x000000230a0e7223 */ /* 0x000fe2000000000e */
[C---:B------:R-:W-:Y:S01]  /*15d0*/  FFMA R15, R11.reuse, R34, R15 ;  /* 0x000000220b0f7223 */ /* 0x040fe2000000000f */
[----:B------:R-:W-:-:S04]  /*15e0*/  FFMA R30, R11, R33, R30 ;  /* 0x000000210b1e7223 */ /* 0x000fc8000000001e */
[----:B------:R-:W1:Y:S01]  /*15f0*/  LDC.64 R10, c[0x0][0x2f0] ;  /* 0x0000bc00ff0a7b82 */ /* 0x000e620000000a00 */
[----:B------:R-:W-:Y:S01]  /*1600*/  FSETP.GEU.AND P1, PT, R0, -R13, PT ;  /* 0x8000000d0000720b */ /* 0x000fe20003f2e000 */
[----:B------:R-:W-:Y:S01]  /*1610*/  FADD R13, R13, R0 ;  /* 0x000000000d0d7221 */ /* 0x000fe20000000000 */
[----:B------:R-:W-:Y:S01]  /*1620*/  FSETP.GEU.AND P0, PT, R5, -R12, PT ;  /* 0x8000000c0500720b */ /* 0x000fe20003f0e000 */
[----:B------:R-:W-:Y:S01]  /*1630*/  FADD R12, R12, R5 ;  /* 0x000000050c0c7221 */ /* 0x000fe20000000000 */
[----:B------:R-:W-:Y:S02]  /*1640*/  FADD R16, -R7, R16 ;  /* 0x0000001007107221 */ /* 0x000fe40000000100 */
[----:B------:R-:W-:Y:S01]  /*1650*/  FSEL R13, R13, RZ, P1 ;  /* 0x000000ff0d0d7208 */ /* 0x000fe20000800000 */
[----:B------:R-:W-:Y:S01]  /*1660*/  FADD R20, -R21, R20 ;  /* 0x0000001415147221 */ /* 0x000fe20000000100 */
[----:B------:R-:W-:Y:S01]  /*1670*/  FSEL R12, R12, RZ, P0 ;  /* 0x000000ff0c0c7208 */ /* 0x000fe20000000000 */
[----:B------:R-:W-:Y:S01]  /*1680*/  FADD R30, -R15, R30 ;  /* 0x0000001e0f1e7221 */ /* 0x000fe20000000100 */
[C---:B------:R-:W-:Y:S01]  /*1690*/  FFMA R7, R32.reuse, R16, R7 ;  /* 0x0000001020077223 */ /* 0x040fe20000000007 */
[----:B------:R-:W-:Y:S01]  /*16a0*/  FADD R4, R13, R4 ;  /* 0x000000040d047221 */ /* 0x000fe20000000000 */
[----:B------:R-:W-:Y:S01]  /*16b0*/  FFMA R20, R32, R20, R21 ;  /* 0x0000001420147223 */ /* 0x000fe20000000015 */
[----:B------:R-:W-:Y:S01]  /*16c0*/  FADD R14, -R27, R14 ;  /* 0x0000000e1b0e7221 */ /* 0x000fe20000000100 */
[----:B------:R-:W-:Y:S01]  /*16d0*/  FADD R3, R12, R3 ;  /* 0x000000030c037221 */ /* 0x000fe20000000000 */
[----:B------:R-:W-:Y:S01]  /*16e0*/  FFMA R30, R6, R30, R15 ;  /* 0x0000001e061e7223 */ /* 0x000fe2000000000f */
[----:B------:R-:W-:Y:S01]  /*16f0*/  FADD R7, R4, R7 ;  /* 0x0000000704077221 */ /* 0x000fe20000000000 */
[----:B------:R-:W-:Y:S01]  /*1700*/  FFMA R14, R6, R14, R27 ;  /* 0x0000000e060e7223 */ /* 0x000fe2000000001b */
[----:B------:R-:W-:-:S03]  /*1710*/  FADD R3, R3, R20 ;  /* 0x0000001403037221 */ /* 0x000fc60000000000 */
[----:B------:R-:W-:Y:S01]  /*1720*/  FSETP.GEU.AND P1, PT, R7, -R30, PT ;  /* 0x8000001e0700720b */ /* 0x000fe20003f2e000 */
[----:B------:R-:W-:Y:S01]  /*1730*/  FADD R7, R30, R7 ;  /* 0x000000071e077221 */ /* 0x000fe20000000000 */
[----:B------:R-:W-:Y:S01]  /*1740*/  FADD R0, R14, R3 ;  /* 0x000000030e007221 */ /* 0x000fe20000000000 */
[----:B------:R-:W-:Y:S01]  /*1750*/  FSETP.GEU.AND P0, PT, R3, -R14, PT ;  /* 0x8000000e0300720b */ /* 0x000fe20003f0e000 */
[C---:B-1----:R-:W-:Y:S02]  /*1760*/  IMAD.WIDE R10, R2.reuse, 0x4, R10 ;  /* 0x00000004020a7825 */ /* 0x042fe400078e020a */
[----:B------:R-:W-:Y:S02]  /*1770*/  FSEL R7, R7, RZ, P1 ;  /* 0x000000ff07077208 */ /* 0x000fe40000800000 */
[----:B0-----:R-:W-:Y:S01]  /*1780*/  IMAD.WIDE R8, R2, 0x4, R8 ;  /* 0x0000000402087825 */ /* 0x001fe200078e0208 */
[----:B------:R-:W-:Y:S01]  /*1790*/  FSEL R6, R0, RZ, P0 ;  /* 0x000000ff00067208 */ /* 0x000fe20000000000 */
[----:B------:R-:W-:Y:S04]  /*17a0*/  STG.E.64 desc[UR4][R10.64], R12 ;  /* 0x0000000c0a007986 */ /* 0x000fe8000c101b04 */
[----:B------:R-:W-:Y:S01]  /*17b0*/  STG.E.64 desc[UR4][R8.64], R6 ;  /* 0x0000000608007986 */ /* 0x000fe2000c101b04 */
[----:B------:R-:W-:Y:S05]  /*17c0*/  EXIT ;  /* 0x000000000000794d */ /* 0x000fea0003800000 */
.L_x_0:
[----:B------:R-:W-:-:S00]  /*17d0*/  BRA `(.L_x_0) ;  /* 0xfffffffc00fc7947 */ /* 0x000fc0000383ffff */
[----:B------:R-:W-:-:S00]  /*17e0*/  NOP ;  /* 0x0000000000007918 */ /* 0x000fc00000000000 */
        /* <DEDUP_REMOVED lines=9> */
.L_x_1:


//--------------------- .nv.global.init           --------------------------
	.section	.nv.global.init,"aw",@progbits
.nv.global.init:
	.type		_$_str,@object
	.size		_$_str,(_$_str_$_2 - _$_str)
_$_str:
        /*0000*/ 	.byte	0x5f, 0x5f, 0x43, 0x55, 0x44, 0x41, 0x5f, 0x46, 0x54, 0x5a, 0x00
	.type		_$_str_$_2,@object
	.size		_$_str_$_2,(.L_1 - _$_str_$_2)
_$_str_$_2:
        /*000b*/ 	.byte	0x5f, 0x5f, 0x43, 0x55, 0x44, 0x41, 0x5f, 0x50, 0x52, 0x45, 0x43, 0x5f, 0x53, 0x51, 0x52, 0x54
        /*001b*/ 	.byte	0x00
.L_1:


//--------------------- .nv.constant0.triton_poi_fused__native_batch_norm_legit_no_training__unsafe_index_add_mul_relu_sub_33 --------------------------
	.section	.nv.constant0.triton_poi_fused__native_batch_norm_legit_no_training__unsafe_index_add_mul_relu_sub_33,"a",@progbits
	.sectionflags	@""
	.align	4
.nv.constant0.triton_poi_fused__native_batch_norm_legit_no_training__unsafe_index_add_mul_relu_sub_33:
	.zero		764
